//
// Generated by NVIDIA NVVM Compiler
//
// Compiler Build ID: CL-36424714
// Cuda compilation tools, release 13.0, V13.0.88
// Based on NVVM 20.0.0
//

.version 9.0
.target sm_100
.address_size 64

	// .globl	_ZN3cub18CUB_300001_SM_10006detail11EmptyKernelIvEEvv
.global .align 1 .b8 _ZN41_INTERNAL_bf1667fd_4_k_cu_2f610138_2074594cuda3std3__45__cpo5beginE[1];
.global .align 1 .b8 _ZN41_INTERNAL_bf1667fd_4_k_cu_2f610138_2074594cuda3std3__45__cpo3endE[1];
.global .align 1 .b8 _ZN41_INTERNAL_bf1667fd_4_k_cu_2f610138_2074594cuda3std3__45__cpo6cbeginE[1];
.global .align 1 .b8 _ZN41_INTERNAL_bf1667fd_4_k_cu_2f610138_2074594cuda3std3__45__cpo4cendE[1];
.global .align 1 .b8 _ZN41_INTERNAL_bf1667fd_4_k_cu_2f610138_2074594cuda3std3__45__cpo6rbeginE[1];
.global .align 1 .b8 _ZN41_INTERNAL_bf1667fd_4_k_cu_2f610138_2074594cuda3std3__45__cpo4rendE[1];
.global .align 1 .b8 _ZN41_INTERNAL_bf1667fd_4_k_cu_2f610138_2074594cuda3std3__45__cpo7crbeginE[1];
.global .align 1 .b8 _ZN41_INTERNAL_bf1667fd_4_k_cu_2f610138_2074594cuda3std3__45__cpo5crendE[1];
.global .align 1 .b8 _ZN41_INTERNAL_bf1667fd_4_k_cu_2f610138_2074594cuda3std3__443_GLOBAL__N__bf1667fd_4_k_cu_2f610138_2074596ignoreE[1];
.global .align 1 .b8 _ZN41_INTERNAL_bf1667fd_4_k_cu_2f610138_2074594cuda3std3__419piecewise_constructE[1];
.global .align 1 .b8 _ZN41_INTERNAL_bf1667fd_4_k_cu_2f610138_2074594cuda3std3__48in_placeE[1];
.global .align 1 .b8 _ZN41_INTERNAL_bf1667fd_4_k_cu_2f610138_2074594cuda3std3__420unreachable_sentinelE[1];
.global .align 1 .b8 _ZN41_INTERNAL_bf1667fd_4_k_cu_2f610138_2074594cuda3std3__47nulloptE[1];
.global .align 1 .b8 _ZN41_INTERNAL_bf1667fd_4_k_cu_2f610138_2074594cuda3std3__48unexpectE[1];
.global .align 1 .b8 _ZN41_INTERNAL_bf1667fd_4_k_cu_2f610138_2074594cuda3std6ranges3__45__cpo4swapE[1];
.global .align 1 .b8 _ZN41_INTERNAL_bf1667fd_4_k_cu_2f610138_2074594cuda3std6ranges3__45__cpo9iter_moveE[1];
.global .align 1 .b8 _ZN41_INTERNAL_bf1667fd_4_k_cu_2f610138_2074594cuda3std6ranges3__45__cpo5beginE[1];
.global .align 1 .b8 _ZN41_INTERNAL_bf1667fd_4_k_cu_2f610138_2074594cuda3std6ranges3__45__cpo3endE[1];
.global .align 1 .b8 _ZN41_INTERNAL_bf1667fd_4_k_cu_2f610138_2074594cuda3std6ranges3__45__cpo6cbeginE[1];
.global .align 1 .b8 _ZN41_INTERNAL_bf1667fd_4_k_cu_2f610138_2074594cuda3std6ranges3__45__cpo4cendE[1];
.global .align 1 .b8 _ZN41_INTERNAL_bf1667fd_4_k_cu_2f610138_2074594cuda3std6ranges3__45__cpo7advanceE[1];
.global .align 1 .b8 _ZN41_INTERNAL_bf1667fd_4_k_cu_2f610138_2074594cuda3std6ranges3__45__cpo9iter_swapE[1];
.global .align 1 .b8 _ZN41_INTERNAL_bf1667fd_4_k_cu_2f610138_2074594cuda3std6ranges3__45__cpo4nextE[1];
.global .align 1 .b8 _ZN41_INTERNAL_bf1667fd_4_k_cu_2f610138_2074594cuda3std6ranges3__45__cpo4prevE[1];
.global .align 1 .b8 _ZN41_INTERNAL_bf1667fd_4_k_cu_2f610138_2074594cuda3std6ranges3__45__cpo4dataE[1];
.global .align 1 .b8 _ZN41_INTERNAL_bf1667fd_4_k_cu_2f610138_2074594cuda3std6ranges3__45__cpo5cdataE[1];
.global .align 1 .b8 _ZN41_INTERNAL_bf1667fd_4_k_cu_2f610138_2074594cuda3std6ranges3__45__cpo4sizeE[1];
.global .align 1 .b8 _ZN41_INTERNAL_bf1667fd_4_k_cu_2f610138_2074594cuda3std6ranges3__45__cpo5ssizeE[1];
.global .align 1 .b8 _ZN41_INTERNAL_bf1667fd_4_k_cu_2f610138_2074594cuda3std6ranges3__45__cpo8distanceE[1];
.global .align 1 .b8 _ZN41_INTERNAL_bf1667fd_4_k_cu_2f610138_2074596thrust24THRUST_300001_SM_1000_NS8cuda_cub3parE[1];
.global .align 1 .b8 _ZN41_INTERNAL_bf1667fd_4_k_cu_2f610138_2074596thrust24THRUST_300001_SM_1000_NS8cuda_cub10par_nosyncE[1];
.global .align 1 .b8 _ZN41_INTERNAL_bf1667fd_4_k_cu_2f610138_2074596thrust24THRUST_300001_SM_1000_NS6system6detail10sequential3seqE[1];
.global .align 1 .b8 _ZN41_INTERNAL_bf1667fd_4_k_cu_2f610138_2074596thrust24THRUST_300001_SM_1000_NS6system3cpp3parE[1];
.global .align 1 .b8 _ZN41_INTERNAL_bf1667fd_4_k_cu_2f610138_2074596thrust24THRUST_300001_SM_1000_NS12placeholders2_1E[1];
.global .align 1 .b8 _ZN41_INTERNAL_bf1667fd_4_k_cu_2f610138_2074596thrust24THRUST_300001_SM_1000_NS12placeholders2_2E[1];
.global .align 1 .b8 _ZN41_INTERNAL_bf1667fd_4_k_cu_2f610138_2074596thrust24THRUST_300001_SM_1000_NS12placeholders2_3E[1];
.global .align 1 .b8 _ZN41_INTERNAL_bf1667fd_4_k_cu_2f610138_2074596thrust24THRUST_300001_SM_1000_NS12placeholders2_4E[1];
.global .align 1 .b8 _ZN41_INTERNAL_bf1667fd_4_k_cu_2f610138_2074596thrust24THRUST_300001_SM_1000_NS12placeholders2_5E[1];
.global .align 1 .b8 _ZN41_INTERNAL_bf1667fd_4_k_cu_2f610138_2074596thrust24THRUST_300001_SM_1000_NS12placeholders2_6E[1];
.global .align 1 .b8 _ZN41_INTERNAL_bf1667fd_4_k_cu_2f610138_2074596thrust24THRUST_300001_SM_1000_NS12placeholders2_7E[1];
.global .align 1 .b8 _ZN41_INTERNAL_bf1667fd_4_k_cu_2f610138_2074596thrust24THRUST_300001_SM_1000_NS12placeholders2_8E[1];
.global .align 1 .b8 _ZN41_INTERNAL_bf1667fd_4_k_cu_2f610138_2074596thrust24THRUST_300001_SM_1000_NS12placeholders2_9E[1];
.global .align 1 .b8 _ZN41_INTERNAL_bf1667fd_4_k_cu_2f610138_2074596thrust24THRUST_300001_SM_1000_NS12placeholders3_10E[1];
.global .align 1 .b8 _ZN41_INTERNAL_bf1667fd_4_k_cu_2f610138_2074596thrust24THRUST_300001_SM_1000_NS3seqE[1];
.global .align 1 .b8 _ZN41_INTERNAL_bf1667fd_4_k_cu_2f610138_2074596thrust24THRUST_300001_SM_1000_NS6deviceE[1];

.visible .entry _ZN3cub18CUB_300001_SM_10006detail11EmptyKernelIvEEvv()
{


	ret;

}


// ===== COMPILED SASS (sm_100) =====

	.target	sm_100

	.elftype	@"ET_EXEC"


//--------------------- .note.nv.tkinfo           --------------------------
	.section	.note.nv.tkinfo,"",@"SHT_NOTE"
	.sectionflags	@"SHF_NOTE_NV_TKINFO"
	.tkinfo
        /*0018*/ 	.word	0x00000002
        /*0030*/ 	.string	""
        /*0030*/ 	.string	"ptxas"
        /*0030*/ 	.string	"Cuda compilation tools, release 13.0, V13.0.88"
        /*0030*/ 	.string	"Build cuda_13.0.r13.0/compiler.36424714_0"
        /*0030*/ 	.string	"-arch sm_100 -m 64 "



//--------------------- .note.nv.cuinfo           --------------------------
	.section	.note.nv.cuinfo,"",@"SHT_NOTE"
	.sectionflags	@"SHF_NOTE_NV_CUINFO"
        /*0018*/ 	.short	0x0002
        /*001a*/ 	.short	0x0064
        /*001c*/ 	.short	0x0082
	.zero		2


//--------------------- .nv.info                  --------------------------
	.section	.nv.info,"",@"SHT_CUDA_INFO"
	.align	4


	//----- nvinfo : EIATTR_REGCOUNT
	.align		4
        /*0000*/ 	.byte	0x04, 0x2f
        /*0002*/ 	.short	(.L_46 - .L_45)
	.align		4
.L_45:
        /*0004*/ 	.word	index@(_ZN3cub18CUB_300001_SM_10006detail11EmptyKernelIvEEvv)
        /*0008*/ 	.word	0x00000004


	//----- nvinfo : EIATTR_FRAME_SIZE
	.align		4
.L_46:
        /*000c*/ 	.byte	0x04, 0x11
        /*000e*/ 	.short	(.L_48 - .L_47)
	.align		4
.L_47:
        /*0010*/ 	.word	index@(_ZN3cub18CUB_300001_SM_10006detail11EmptyKernelIvEEvv)
        /*0014*/ 	.word	0x00000000


	//----- nvinfo : EIATTR_MIN_STACK_SIZE
	.align		4
.L_48:
        /*0018*/ 	.byte	0x04, 0x12
        /*001a*/ 	.short	(.L_50 - .L_49)
	.align		4
.L_49:
        /*001c*/ 	.word	index@(_ZN3cub18CUB_300001_SM_10006detail11EmptyKernelIvEEvv)
        /*0020*/ 	.word	0x00000000
.L_50:


//--------------------- .nv.compat                --------------------------
	.section	.nv.compat,"",@"SHT_CUDA_COMPAT_INFO"
	.align	4
        /*0000*/ 	.byte	0x02, 0x09, 0x00, 0x00, 0x02, 0x02, 0x01, 0x00, 0x02, 0x05, 0x05, 0x00, 0x03, 0x07, 0x01, 0x01
        /*0010*/ 	.byte	0x02, 0x03, 0x00, 0x00, 0x02, 0x06, 0x01, 0x00, 0x04, 0x0b, 0x08, 0x00, 0x09, 0x00, 0x00, 0x00
        /*0020*/ 	.byte	0x00, 0x00, 0x00, 0x00


//--------------------- .nv.info._ZN3cub18CUB_300001_SM_10006detail11EmptyKernelIvEEvv --------------------------
	.section	.nv.info._ZN3cub18CUB_300001_SM_10006detail11EmptyKernelIvEEvv,"",@"SHT_CUDA_INFO"
	.sectionflags	@""
	.align	4


	//----- nvinfo : EIATTR_CUDA_API_VERSION
	.align		4
        /*0000*/ 	.byte	0x04, 0x37
        /*0002*/ 	.short	(.L_52 - .L_51)
.L_51:
        /*0004*/ 	.word	0x00000082


	//----- nvinfo : EIATTR_SPARSE_MMA_MASK
	.align		4
.L_52:
        /*0008*/ 	.byte	0x03, 0x50
        /*000a*/ 	.short	0x0000


	//----- nvinfo : EIATTR_MAXREG_COUNT
	.align		4
        /*000c*/ 	.byte	0x03, 0x1b
        /*000e*/ 	.short	0x00ff


	//----- nvinfo : EIATTR_MERCURY_ISA_VERSION
	.align		4
        /*0010*/ 	.byte	0x03, 0x5f
        /*0012*/ 	.short	0x0101


	//----- nvinfo : EIATTR_VRC_CTA_INIT_COUNT
	.align		4
        /*0014*/ 	.byte	0x02, 0x4a
	.zero		1
	.zero		1


	//----- nvinfo : EIATTR_EXIT_INSTR_OFFSETS
	.align		4
        /*0018*/ 	.byte	0x04, 0x1c
        /*001a*/ 	.short	(.L_54 - .L_53)


	//   ....[0]....
.L_53:
        /*001c*/ 	.word	0x00000010


	//----- nvinfo : EIATTR_SW_WAR
	.align		4
.L_54:
        /*0020*/ 	.byte	0x04, 0x36
        /*0022*/ 	.short	(.L_56 - .L_55)
.L_55:
        /*0024*/ 	.word	0x00000008
.L_56:


//--------------------- .nv.callgraph             --------------------------
	.section	.nv.callgraph,"",@"SHT_CUDA_CALLGRAPH"
	.align	4
	.sectionentsize	8
	.align		4
        /*0000*/ 	.word	0x00000000
	.align		4
        /*0004*/ 	.word	0xffffffff
	.align		4
        /*0008*/ 	.word	0x00000000
	.align		4
        /*000c*/ 	.word	0xfffffffe
	.align		4
        /*0010*/ 	.word	0x00000000
	.align		4
        /*0014*/ 	.word	0xfffffffd
	.align		4
        /*0018*/ 	.word	0x00000000
	.align		4
        /*001c*/ 	.word	0xfffffffc


//--------------------- .nv.constant4             --------------------------
	.section	.nv.constant4,"a",@progbits
	.align	8
	.align		8
.nv.constant4:
        /*0000*/ 	.dword	_ZN41_INTERNAL_bf1667fd_4_k_cu_2f610138_2078434cuda3std3__45__cpo5beginE
	.align		8
        /*0008*/ 	.dword	_ZN41_INTERNAL_bf1667fd_4_k_cu_2f610138_2078434cuda3std3__45__cpo3endE
	.align		8
        /*0010*/ 	.dword	_ZN41_INTERNAL_bf1667fd_4_k_cu_2f610138_2078434cuda3std3__45__cpo6cbeginE
	.align		8
        /*0018*/ 	.dword	_ZN41_INTERNAL_bf1667fd_4_k_cu_2f610138_2078434cuda3std3__45__cpo4cendE
	.align		8
        /*0020*/ 	.dword	_ZN41_INTERNAL_bf1667fd_4_k_cu_2f610138_2078434cuda3std3__45__cpo6rbeginE
	.align		8
        /*0028*/ 	.dword	_ZN41_INTERNAL_bf1667fd_4_k_cu_2f610138_2078434cuda3std3__45__cpo4rendE
	.align		8
        /*0030*/ 	.dword	_ZN41_INTERNAL_bf1667fd_4_k_cu_2f610138_2078434cuda3std3__45__cpo7crbeginE
	.align		8
        /*0038*/ 	.dword	_ZN41_INTERNAL_bf1667fd_4_k_cu_2f610138_2078434cuda3std3__45__cpo5crendE
	.align		8
        /*0040*/ 	.dword	_ZN41_INTERNAL_bf1667fd_4_k_cu_2f610138_2078434cuda3std3__443_GLOBAL__N__bf1667fd_4_k_cu_2f610138_2078436ignoreE
	.align		8
        /*0048*/ 	.dword	_ZN41_INTERNAL_bf1667fd_4_k_cu_2f610138_2078434cuda3std3__419piecewise_constructE
	.align		8
        /*0050*/ 	.dword	_ZN41_INTERNAL_bf1667fd_4_k_cu_2f610138_2078434cuda3std3__48in_placeE
	.align		8
        /*0058*/ 	.dword	_ZN41_INTERNAL_bf1667fd_4_k_cu_2f610138_2078434cuda3std3__420unreachable_sentinelE
	.align		8
        /*0060*/ 	.dword	_ZN41_INTERNAL_bf1667fd_4_k_cu_2f610138_2078434cuda3std3__47nulloptE
	.align		8
        /*0068*/ 	.dword	_ZN41_INTERNAL_bf1667fd_4_k_cu_2f610138_2078434cuda3std3__48unexpectE
	.align		8
        /*0070*/ 	.dword	_ZN41_INTERNAL_bf1667fd_4_k_cu_2f610138_2078434cuda3std6ranges3__45__cpo4swapE
	.align		8
        /*0078*/ 	.dword	_ZN41_INTERNAL_bf1667fd_4_k_cu_2f610138_2078434cuda3std6ranges3__45__cpo9iter_moveE
	.align		8
        /*0080*/ 	.dword	_ZN41_INTERNAL_bf1667fd_4_k_cu_2f610138_2078434cuda3std6ranges3__45__cpo5beginE
	.align		8
        /*0088*/ 	.dword	_ZN41_INTERNAL_bf1667fd_4_k_cu_2f610138_2078434cuda3std6ranges3__45__cpo3endE
	.align		8
        /*0090*/ 	.dword	_ZN41_INTERNAL_bf1667fd_4_k_cu_2f610138_2078434cuda3std6ranges3__45__cpo6cbeginE
	.align		8
        /*0098*/ 	.dword	_ZN41_INTERNAL_bf1667fd_4_k_cu_2f610138_2078434cuda3std6ranges3__45__cpo4cendE
	.align		8
        /*00a0*/ 	.dword	_ZN41_INTERNAL_bf1667fd_4_k_cu_2f610138_2078434cuda3std6ranges3__45__cpo7advanceE
	.align		8
        /*00a8*/ 	.dword	_ZN41_INTERNAL_bf1667fd_4_k_cu_2f610138_2078434cuda3std6ranges3__45__cpo9iter_swapE
	.align		8
        /*00b0*/ 	.dword	_ZN41_INTERNAL_bf1667fd_4_k_cu_2f610138_2078434cuda3std6ranges3__45__cpo4nextE
	.align		8
        /*00b8*/ 	.dword	_ZN41_INTERNAL_bf1667fd_4_k_cu_2f610138_2078434cuda3std6ranges3__45__cpo4prevE
	.align		8
        /*00c0*/ 	.dword	_ZN41_INTERNAL_bf1667fd_4_k_cu_2f610138_2078434cuda3std6ranges3__45__cpo4dataE
	.align		8
        /*00c8*/ 	.dword	_ZN41_INTERNAL_bf1667fd_4_k_cu_2f610138_2078434cuda3std6ranges3__45__cpo5cdataE
	.align		8
        /*00d0*/ 	.dword	_ZN41_INTERNAL_bf1667fd_4_k_cu_2f610138_2078434cuda3std6ranges3__45__cpo4sizeE
	.align		8
        /*00d8*/ 	.dword	_ZN41_INTERNAL_bf1667fd_4_k_cu_2f610138_2078434cuda3std6ranges3__45__cpo5ssizeE
	.align		8
        /*00e0*/ 	.dword	_ZN41_INTERNAL_bf1667fd_4_k_cu_2f610138_2078434cuda3std6ranges3__45__cpo8distanceE
	.align		8
        /*00e8*/ 	.dword	_ZN41_INTERNAL_bf1667fd_4_k_cu_2f610138_2078436thrust24THRUST_300001_SM_1000_NS8cuda_cub3parE
	.align		8
        /*00f0*/ 	.dword	_ZN41_INTERNAL_bf1667fd_4_k_cu_2f610138_2078436thrust24THRUST_300001_SM_1000_NS8cuda_cub10par_nosyncE
	.align		8
        /*00f8*/ 	.dword	_ZN41_INTERNAL_bf1667fd_4_k_cu_2f610138_2078436thrust24THRUST_300001_SM_1000_NS6system6detail10sequential3seqE
	.align		8
        /*0100*/ 	.dword	_ZN41_INTERNAL_bf1667fd_4_k_cu_2f610138_2078436thrust24THRUST_300001_SM_1000_NS6system3cpp3parE
	.align		8
        /*0108*/ 	.dword	_ZN41_INTERNAL_bf1667fd_4_k_cu_2f610138_2078436thrust24THRUST_300001_SM_1000_NS12placeholders2_1E
	.align		8
        /*0110*/ 	.dword	_ZN41_INTERNAL_bf1667fd_4_k_cu_2f610138_2078436thrust24THRUST_300001_SM_1000_NS12placeholders2_2E
	.align		8
        /*0118*/ 	.dword	_ZN41_INTERNAL_bf1667fd_4_k_cu_2f610138_2078436thrust24THRUST_300001_SM_1000_NS12placeholders2_3E
	.align		8
        /*0120*/ 	.dword	_ZN41_INTERNAL_bf1667fd_4_k_cu_2f610138_2078436thrust24THRUST_300001_SM_1000_NS12placeholders2_4E
	.align		8
        /*0128*/ 	.dword	_ZN41_INTERNAL_bf1667fd_4_k_cu_2f610138_2078436thrust24THRUST_300001_SM_1000_NS12placeholders2_5E
	.align		8
        /*0130*/ 	.dword	_ZN41_INTERNAL_bf1667fd_4_k_cu_2f610138_2078436thrust24THRUST_300001_SM_1000_NS12placeholders2_6E
	.align		8
        /*0138*/ 	.dword	_ZN41_INTERNAL_bf1667fd_4_k_cu_2f610138_2078436thrust24THRUST_300001_SM_1000_NS12placeholders2_7E
	.align		8
        /*0140*/ 	.dword	_ZN41_INTERNAL_bf1667fd_4_k_cu_2f610138_2078436thrust24THRUST_300001_SM_1000_NS12placeholders2_8E
	.align		8
        /*0148*/ 	.dword	_ZN41_INTERNAL_bf1667fd_4_k_cu_2f610138_2078436thrust24THRUST_300001_SM_1000_NS12placeholders2_9E
	.align		8
        /*0150*/ 	.dword	_ZN41_INTERNAL_bf1667fd_4_k_cu_2f610138_2078436thrust24THRUST_300001_SM_1000_NS12placeholders3_10E
	.align		8
        /*0158*/ 	.dword	_ZN41_INTERNAL_bf1667fd_4_k_cu_2f610138_2078436thrust24THRUST_300001_SM_1000_NS3seqE
	.align		8
        /*0160*/ 	.dword	_ZN41_INTERNAL_bf1667fd_4_k_cu_2f610138_2078436thrust24THRUST_300001_SM_1000_NS6deviceE


//--------------------- .text._ZN3cub18CUB_300001_SM_10006detail11EmptyKernelIvEEvv --------------------------
	.section	.text._ZN3cub18CUB_300001_SM_10006detail11EmptyKernelIvEEvv,"ax",@progbits
	.align	128
        .global         _ZN3cub18CUB_300001_SM_10006detail11EmptyKernelIvEEvv
        .type           _ZN3cub18CUB_300001_SM_10006detail11EmptyKernelIvEEvv,@function
        .size           _ZN3cub18CUB_300001_SM_10006detail11EmptyKernelIvEEvv,(.L_x_1 - _ZN3cub18CUB_300001_SM_10006detail11EmptyKernelIvEEvv)
        .other          _ZN3cub18CUB_300001_SM_10006detail11EmptyKernelIvEEvv,@"STO_CUDA_ENTRY STV_DEFAULT"
_ZN3cub18CUB_300001_SM_10006detail11EmptyKernelIvEEvv:
.text._ZN3cub18CUB_300001_SM_10006detail11EmptyKernelIvEEvv:
[----:B------:R-:W-:Y:S01]  /*0000*/  LDC R1, c[0x0][0x37c] ;  /* 0x0000df00ff017b82 */ /* 0x000fe20000000800 */
[----:B------:R-:W-:Y:S05]  /*0010*/  EXIT ;  /* 0x000000000000794d */ /* 0x000fea0003800000 */
.L_x_0:
[----:B------:R-:W-:-:S00]  /*0020*/  BRA `(.L_x_0) ;  /* 0xfffffffc00fc7947 */ /* 0x000fc0000383ffff */
[----:B------:R-:W-:-:S00]  /*0030*/  NOP ;  /* 0x0000000000007918 */ /* 0x000fc00000000000 */
        /* <DEDUP_REMOVED lines=12> */
.L_x_1:


//--------------------- .nv.shared.reserved.0     --------------------------
	.section	.nv.shared.reserved.0,"aw",@nobits
	.weak		__nv_reservedSMEM_offset_0_alias
	.size		__nv_reservedSMEM_offset_0_alias, 0, 64
	.other		__nv_reservedSMEM_offset_0_alias,@"STO_CUDA_RESERVED_SHARED STV_DEFAULT"
__nv_reservedSMEM_offset_0_alias:
	.zero		0
	.zero		64


//--------------------- .nv.global                --------------------------
	.section	.nv.global,"aw",@nobits
.nv.global:
	.type		_ZN41_INTERNAL_bf1667fd_4_k_cu_2f610138_2078436thrust24THRUST_300001_SM_1000_NS12placeholders2_8E,@object
	.size		_ZN41_INTERNAL_bf1667fd_4_k_cu_2f610138_2078436thrust24THRUST_300001_SM_1000_NS12placeholders2_8E,(_ZN41_INTERNAL_bf1667fd_4_k_cu_2f610138_2078434cuda3std3__443_GLOBAL__N__bf1667fd_4_k_cu_2f610138_2078436ignoreE - _ZN41_INTERNAL_bf1667fd_4_k_cu_2f610138_2078436thrust24THRUST_300001_SM_1000_NS12placeholders2_8E)
_ZN41_INTERNAL_bf1667fd_4_k_cu_2f610138_2078436thrust24THRUST_300001_SM_1000_NS12placeholders2_8E:
	.zero		1
	.type		_ZN41_INTERNAL_bf1667fd_4_k_cu_2f610138_2078434cuda3std3__443_GLOBAL__N__bf1667fd_4_k_cu_2f610138_2078436ignoreE,@object
	.size		_ZN41_INTERNAL_bf1667fd_4_k_cu_2f610138_2078434cuda3std3__443_GLOBAL__N__bf1667fd_4_k_cu_2f610138_2078436ignoreE,(_ZN41_INTERNAL_bf1667fd_4_k_cu_2f610138_2078434cuda3std6ranges3__45__cpo4dataE - _ZN41_INTERNAL_bf1667fd_4_k_cu_2f610138_2078434cuda3std3__443_GLOBAL__N__bf1667fd_4_k_cu_2f610138_2078436ignoreE)
_ZN41_INTERNAL_bf1667fd_4_k_cu_2f610138_2078434cuda3std3__443_GLOBAL__N__bf1667fd_4_k_cu_2f610138_2078436ignoreE:
	.zero		1
	.type		_ZN41_INTERNAL_bf1667fd_4_k_cu_2f610138_2078434cuda3std6ranges3__45__cpo4dataE,@object
	.size		_ZN41_INTERNAL_bf1667fd_4_k_cu_2f610138_2078434cuda3std6ranges3__45__cpo4dataE,(_ZN41_INTERNAL_bf1667fd_4_k_cu_2f610138_2078436thrust24THRUST_300001_SM_1000_NS6system3cpp3parE - _ZN41_INTERNAL_bf1667fd_4_k_cu_2f610138_2078434cuda3std6ranges3__45__cpo4dataE)
_ZN41_INTERNAL_bf1667fd_4_k_cu_2f610138_2078434cuda3std6ranges3__45__cpo4dataE:
	.zero		1
	.type		_ZN41_INTERNAL_bf1667fd_4_k_cu_2f610138_2078436thrust24THRUST_300001_SM_1000_NS6system3cpp3parE,@object
	.size		_ZN41_INTERNAL_bf1667fd_4_k_cu_2f610138_2078436thrust24THRUST_300001_SM_1000_NS6system3cpp3parE,(_ZN41_INTERNAL_bf1667fd_4_k_cu_2f610138_2078434cuda3std3__45__cpo5beginE - _ZN41_INTERNAL_bf1667fd_4_k_cu_2f610138_2078436thrust24THRUST_300001_SM_1000_NS6system3cpp3parE)
_ZN41_INTERNAL_bf1667fd_4_k_cu_2f610138_2078436thrust24THRUST_300001_SM_1000_NS6system3cpp3parE:
	.zero		1
	.type		_ZN41_INTERNAL_bf1667fd_4_k_cu_2f610138_2078434cuda3std3__45__cpo5beginE,@object
	.size		_ZN41_INTERNAL_bf1667fd_4_k_cu_2f610138_2078434cuda3std3__45__cpo5beginE,(_ZN41_INTERNAL_bf1667fd_4_k_cu_2f610138_2078434cuda3std6ranges3__45__cpo5beginE - _ZN41_INTERNAL_bf1667fd_4_k_cu_2f610138_2078434cuda3std3__45__cpo5beginE)
_ZN41_INTERNAL_bf1667fd_4_k_cu_2f610138_2078434cuda3std3__45__cpo5beginE:
	.zero		1
	.type		_ZN41_INTERNAL_bf1667fd_4_k_cu_2f610138_2078434cuda3std6ranges3__45__cpo5beginE,@object
	.size		_ZN41_INTERNAL_bf1667fd_4_k_cu_2f610138_2078434cuda3std6ranges3__45__cpo5beginE,(_ZN41_INTERNAL_bf1667fd_4_k_cu_2f610138_2078436thrust24THRUST_300001_SM_1000_NS6deviceE - _ZN41_INTERNAL_bf1667fd_4_k_cu_2f610138_2078434cuda3std6ranges3__45__cpo5beginE)
_ZN41_INTERNAL_bf1667fd_4_k_cu_2f610138_2078434cuda3std6ranges3__45__cpo5beginE:
	.zero		1
	.type		_ZN41_INTERNAL_bf1667fd_4_k_cu_2f610138_2078436thrust24THRUST_300001_SM_1000_NS6deviceE,@object
	.size		_ZN41_INTERNAL_bf1667fd_4_k_cu_2f610138_2078436thrust24THRUST_300001_SM_1000_NS6deviceE,(_ZN41_INTERNAL_bf1667fd_4_k_cu_2f610138_2078434cuda3std3__47nulloptE - _ZN41_INTERNAL_bf1667fd_4_k_cu_2f610138_2078436thrust24THRUST_300001_SM_1000_NS6deviceE)
_ZN41_INTERNAL_bf1667fd_4_k_cu_2f610138_2078436thrust24THRUST_300001_SM_1000_NS6deviceE:
	.zero		1
	.type		_ZN41_INTERNAL_bf1667fd_4_k_cu_2f610138_2078434cuda3std3__47nulloptE,@object
	.size		_ZN41_INTERNAL_bf1667fd_4_k_cu_2f610138_2078434cuda3std3__47nulloptE,(_ZN41_INTERNAL_bf1667fd_4_k_cu_2f610138_2078434cuda3std6ranges3__45__cpo8distanceE - _ZN41_INTERNAL_bf1667fd_4_k_cu_2f610138_2078434cuda3std3__47nulloptE)
_ZN41_INTERNAL_bf1667fd_4_k_cu_2f610138_2078434cuda3std3__47nulloptE:
	.zero		1
	.type		_ZN41_INTERNAL_bf1667fd_4_k_cu_2f610138_2078434cuda3std6ranges3__45__cpo8distanceE,@object
	.size		_ZN41_INTERNAL_bf1667fd_4_k_cu_2f610138_2078434cuda3std6ranges3__45__cpo8distanceE,(_ZN41_INTERNAL_bf1667fd_4_k_cu_2f610138_2078436thrust24THRUST_300001_SM_1000_NS12placeholders2_4E - _ZN41_INTERNAL_bf1667fd_4_k_cu_2f610138_2078434cuda3std6ranges3__45__cpo8distanceE)
_ZN41_INTERNAL_bf1667fd_4_k_cu_2f610138_2078434cuda3std6ranges3__45__cpo8distanceE:
	.zero		1
	.type		_ZN41_INTERNAL_bf1667fd_4_k_cu_2f610138_2078436thrust24THRUST_300001_SM_1000_NS12placeholders2_4E,@object
	.size		_ZN41_INTERNAL_bf1667fd_4_k_cu_2f610138_2078436thrust24THRUST_300001_SM_1000_NS12placeholders2_4E,(_ZN41_INTERNAL_bf1667fd_4_k_cu_2f610138_2078434cuda3std3__45__cpo6rbeginE - _ZN41_INTERNAL_bf1667fd_4_k_cu_2f610138_2078436thrust24THRUST_300001_SM_1000_NS12placeholders2_4E)
_ZN41_INTERNAL_bf1667fd_4_k_cu_2f610138_2078436thrust24THRUST_300001_SM_1000_NS12placeholders2_4E:
	.zero		1
	.type		_ZN41_INTERNAL_bf1667fd_4_k_cu_2f610138_2078434cuda3std3__45__cpo6rbeginE,@object
	.size		_ZN41_INTERNAL_bf1667fd_4_k_cu_2f610138_2078434cuda3std3__45__cpo6rbeginE,(_ZN41_INTERNAL_bf1667fd_4_k_cu_2f610138_2078434cuda3std6ranges3__45__cpo7advanceE - _ZN41_INTERNAL_bf1667fd_4_k_cu_2f610138_2078434cuda3std3__45__cpo6rbeginE)
_ZN41_INTERNAL_bf1667fd_4_k_cu_2f610138_2078434cuda3std3__45__cpo6rbeginE:
	.zero		1
	.type		_ZN41_INTERNAL_bf1667fd_4_k_cu_2f610138_2078434cuda3std6ranges3__45__cpo7advanceE,@object
	.size		_ZN41_INTERNAL_bf1667fd_4_k_cu_2f610138_2078434cuda3std6ranges3__45__cpo7advanceE,(_ZN41_INTERNAL_bf1667fd_4_k_cu_2f610138_2078436thrust24THRUST_300001_SM_1000_NS12placeholders3_10E - _ZN41_INTERNAL_bf1667fd_4_k_cu_2f610138_2078434cuda3std6ranges3__45__cpo7advanceE)
_ZN41_INTERNAL_bf1667fd_4_k_cu_2f610138_2078434cuda3std6ranges3__45__cpo7advanceE:
	.zero		1
	.type		_ZN41_INTERNAL_bf1667fd_4_k_cu_2f610138_2078436thrust24THRUST_300001_SM_1000_NS12placeholders3_10E,@object
	.size		_ZN41_INTERNAL_bf1667fd_4_k_cu_2f610138_2078436thrust24THRUST_300001_SM_1000_NS12placeholders3_10E,(_ZN41_INTERNAL_bf1667fd_4_k_cu_2f610138_2078434cuda3std3__48in_placeE - _ZN41_INTERNAL_bf1667fd_4_k_cu_2f610138_2078436thrust24THRUST_300001_SM_1000_NS12placeholders3_10E)
_ZN41_INTERNAL_bf1667fd_4_k_cu_2f610138_2078436thrust24THRUST_300001_SM_1000_NS12placeholders3_10E:
	.zero		1
	.type		_ZN41_INTERNAL_bf1667fd_4_k_cu_2f610138_2078434cuda3std3__48in_placeE,@object
	.size		_ZN41_INTERNAL_bf1667fd_4_k_cu_2f610138_2078434cuda3std3__48in_placeE,(_ZN41_INTERNAL_bf1667fd_4_k_cu_2f610138_2078434cuda3std6ranges3__45__cpo4sizeE - _ZN41_INTERNAL_bf1667fd_4_k_cu_2f610138_2078434cuda3std3__48in_placeE)
_ZN41_INTERNAL_bf1667fd_4_k_cu_2f610138_2078434cuda3std3__48in_placeE:
	.zero		1
	.type		_ZN41_INTERNAL_bf1667fd_4_k_cu_2f610138_2078434cuda3std6ranges3__45__cpo4sizeE,@object
	.size		_ZN41_INTERNAL_bf1667fd_4_k_cu_2f610138_2078434cuda3std6ranges3__45__cpo4sizeE,(_ZN41_INTERNAL_bf1667fd_4_k_cu_2f610138_2078436thrust24THRUST_300001_SM_1000_NS12placeholders2_2E - _ZN41_INTERNAL_bf1667fd_4_k_cu_2f610138_2078434cuda3std6ranges3__45__cpo4sizeE)
_ZN41_INTERNAL_bf1667fd_4_k_cu_2f610138_2078434cuda3std6ranges3__45__cpo4sizeE:
	.zero		1
	.type		_ZN41_INTERNAL_bf1667fd_4_k_cu_2f610138_2078436thrust24THRUST_300001_SM_1000_NS12placeholders2_2E,@object
	.size		_ZN41_INTERNAL_bf1667fd_4_k_cu_2f610138_2078436thrust24THRUST_300001_SM_1000_NS12placeholders2_2E,(_ZN41_INTERNAL_bf1667fd_4_k_cu_2f610138_2078434cuda3std3__45__cpo6cbeginE - _ZN41_INTERNAL_bf1667fd_4_k_cu_2f610138_2078436thrust24THRUST_300001_SM_1000_NS12placeholders2_2E)
_ZN41_INTERNAL_bf1667fd_4_k_cu_2f610138_2078436thrust24THRUST_300001_SM_1000_NS12placeholders2_2E:
	.zero		1
	.type		_ZN41_INTERNAL_bf1667fd_4_k_cu_2f610138_2078434cuda3std3__45__cpo6cbeginE,@object
	.size		_ZN41_INTERNAL_bf1667fd_4_k_cu_2f610138_2078434cuda3std3__45__cpo6cbeginE,(_ZN41_INTERNAL_bf1667fd_4_k_cu_2f610138_2078434cuda3std6ranges3__45__cpo6cbeginE - _ZN41_INTERNAL_bf1667fd_4_k_cu_2f610138_2078434cuda3std3__45__cpo6cbeginE)
_ZN41_INTERNAL_bf1667fd_4_k_cu_2f610138_2078434cuda3std3__45__cpo6cbeginE:
	.zero		1
	.type		_ZN41_INTERNAL_bf1667fd_4_k_cu_2f610138_2078434cuda3std6ranges3__45__cpo6cbeginE,@object
	.size		_ZN41_INTERNAL_bf1667fd_4_k_cu_2f610138_2078434cuda3std6ranges3__45__cpo6cbeginE,(_ZN41_INTERNAL_bf1667fd_4_k_cu_2f610138_2078436thrust24THRUST_300001_SM_1000_NS12placeholders2_6E - _ZN41_INTERNAL_bf1667fd_4_k_cu_2f610138_2078434cuda3std6ranges3__45__cpo6cbeginE)
_ZN41_INTERNAL_bf1667fd_4_k_cu_2f610138_2078434cuda3std6ranges3__45__cpo6cbeginE:
	.zero		1
	.type		_ZN41_INTERNAL_bf1667fd_4_k_cu_2f610138_2078436thrust24THRUST_300001_SM_1000_NS12placeholders2_6E,@object
	.size		_ZN41_INTERNAL_bf1667fd_4_k_cu_2f610138_2078436thrust24THRUST_300001_SM_1000_NS12placeholders2_6E,(_ZN41_INTERNAL_bf1667fd_4_k_cu_2f610138_2078434cuda3std3__45__cpo7crbeginE - _ZN41_INTERNAL_bf1667fd_4_k_cu_2f610138_2078436thrust24THRUST_300001_SM_1000_NS12placeholders2_6E)
_ZN41_INTERNAL_bf1667fd_4_k_cu_2f610138_2078436thrust24THRUST_300001_SM_1000_NS12placeholders2_6E:
	.zero		1
	.type		_ZN41_INTERNAL_bf1667fd_4_k_cu_2f610138_2078434cuda3std3__45__cpo7crbeginE,@object
	.size		_ZN41_INTERNAL_bf1667fd_4_k_cu_2f610138_2078434cuda3std3__45__cpo7crbeginE,(_ZN41_INTERNAL_bf1667fd_4_k_cu_2f610138_2078434cuda3std6ranges3__45__cpo4nextE - _ZN41_INTERNAL_bf1667fd_4_k_cu_2f610138_2078434cuda3std3__45__cpo7crbeginE)
_ZN41_INTERNAL_bf1667fd_4_k_cu_2f610138_2078434cuda3std3__45__cpo7crbeginE:
	.zero		1
	.type		_ZN41_INTERNAL_bf1667fd_4_k_cu_2f610138_2078434cuda3std6ranges3__45__cpo4nextE,@object
	.size		_ZN41_INTERNAL_bf1667fd_4_k_cu_2f610138_2078434cuda3std6ranges3__45__cpo4nextE,(_ZN41_INTERNAL_bf1667fd_4_k_cu_2f610138_2078434cuda3std6ranges3__45__cpo4swapE - _ZN41_INTERNAL_bf1667fd_4_k_cu_2f610138_2078434cuda3std6ranges3__45__cpo4nextE)
_ZN41_INTERNAL_bf1667fd_4_k_cu_2f610138_2078434cuda3std6ranges3__45__cpo4nextE:
	.zero		1
	.type		_ZN41_INTERNAL_bf1667fd_4_k_cu_2f610138_2078434cuda3std6ranges3__45__cpo4swapE,@object
	.size		_ZN41_INTERNAL_bf1667fd_4_k_cu_2f610138_2078434cuda3std6ranges3__45__cpo4swapE,(_ZN41_INTERNAL_bf1667fd_4_k_cu_2f610138_2078436thrust24THRUST_300001_SM_1000_NS8cuda_cub10par_nosyncE - _ZN41_INTERNAL_bf1667fd_4_k_cu_2f610138_2078434cuda3std6ranges3__45__cpo4swapE)
_ZN41_INTERNAL_bf1667fd_4_k_cu_2f610138_2078434cuda3std6ranges3__45__cpo4swapE:
	.zero		1
	.type		_ZN41_INTERNAL_bf1667fd_4_k_cu_2f610138_2078436thrust24THRUST_300001_SM_1000_NS8cuda_cub10par_nosyncE,@object
	.size		_ZN41_INTERNAL_bf1667fd_4_k_cu_2f610138_2078436thrust24THRUST_300001_SM_1000_NS8cuda_cub10par_nosyncE,(_ZN41_INTERNAL_bf1667fd_4_k_cu_2f610138_2078436thrust24THRUST_300001_SM_1000_NS3seqE - _ZN41_INTERNAL_bf1667fd_4_k_cu_2f610138_2078436thrust24THRUST_300001_SM_1000_NS8cuda_cub10par_nosyncE)
_ZN41_INTERNAL_bf1667fd_4_k_cu_2f610138_2078436thrust24THRUST_300001_SM_1000_NS8cuda_cub10par_nosyncE:
	.zero		1
	.type		_ZN41_INTERNAL_bf1667fd_4_k_cu_2f610138_2078436thrust24THRUST_300001_SM_1000_NS3seqE,@object
	.size		_ZN41_INTERNAL_bf1667fd_4_k_cu_2f610138_2078436thrust24THRUST_300001_SM_1000_NS3seqE,(_ZN41_INTERNAL_bf1667fd_4_k_cu_2f610138_2078434cuda3std3__420unreachable_sentinelE - _ZN41_INTERNAL_bf1667fd_4_k_cu_2f610138_2078436thrust24THRUST_300001_SM_1000_NS3seqE)
_ZN41_INTERNAL_bf1667fd_4_k_cu_2f610138_2078436thrust24THRUST_300001_SM_1000_NS3seqE:
	.zero		1
	.type		_ZN41_INTERNAL_bf1667fd_4_k_cu_2f610138_2078434cuda3std3__420unreachable_sentinelE,@object
	.size		_ZN41_INTERNAL_bf1667fd_4_k_cu_2f610138_2078434cuda3std3__420unreachable_sentinelE,(_ZN41_INTERNAL_bf1667fd_4_k_cu_2f610138_2078434cuda3std6ranges3__45__cpo5ssizeE - _ZN41_INTERNAL_bf1667fd_4_k_cu_2f610138_2078434cuda3std3__420unreachable_sentinelE)
_ZN41_INTERNAL_bf1667fd_4_k_cu_2f610138_2078434cuda3std3__420unreachable_sentinelE:
	.zero		1
	.type		_ZN41_INTERNAL_bf1667fd_4_k_cu_2f610138_2078434cuda3std6ranges3__45__cpo5ssizeE,@object
	.size		_ZN41_INTERNAL_bf1667fd_4_k_cu_2f610138_2078434cuda3std6ranges3__45__cpo5ssizeE,(_ZN41_INTERNAL_bf1667fd_4_k_cu_2f610138_2078436thrust24THRUST_300001_SM_1000_NS12placeholders2_3E - _ZN41_INTERNAL_bf1667fd_4_k_cu_2f610138_2078434cuda3std6ranges3__45__cpo5ssizeE)
_ZN41_INTERNAL_bf1667fd_4_k_cu_2f610138_2078434cuda3std6ranges3__45__cpo5ssizeE:
	.zero		1
	.type		_ZN41_INTERNAL_bf1667fd_4_k_cu_2f610138_2078436thrust24THRUST_300001_SM_1000_NS12placeholders2_3E,@object
	.size		_ZN41_INTERNAL_bf1667fd_4_k_cu_2f610138_2078436thrust24THRUST_300001_SM_1000_NS12placeholders2_3E,(_ZN41_INTERNAL_bf1667fd_4_k_cu_2f610138_2078434cuda3std3__45__cpo4cendE - _ZN41_INTERNAL_bf1667fd_4_k_cu_2f610138_2078436thrust24THRUST_300001_SM_1000_NS12placeholders2_3E)
_ZN41_INTERNAL_bf1667fd_4_k_cu_2f610138_2078436thrust24THRUST_300001_SM_1000_NS12placeholders2_3E:
	.zero		1
	.type		_ZN41_INTERNAL_bf1667fd_4_k_cu_2f610138_2078434cuda3std3__45__cpo4cendE,@object
	.size		_ZN41_INTERNAL_bf1667fd_4_k_cu_2f610138_2078434cuda3std3__45__cpo4cendE,(_ZN41_INTERNAL_bf1667fd_4_k_cu_2f610138_2078434cuda3std6ranges3__45__cpo4cendE - _ZN41_INTERNAL_bf1667fd_4_k_cu_2f610138_2078434cuda3std3__45__cpo4cendE)
_ZN41_INTERNAL_bf1667fd_4_k_cu_2f610138_2078434cuda3std3__45__cpo4cendE:
	.zero		1
	.type		_ZN41_INTERNAL_bf1667fd_4_k_cu_2f610138_2078434cuda3std6ranges3__45__cpo4cendE,@object
	.size		_ZN41_INTERNAL_bf1667fd_4_k_cu_2f610138_2078434cuda3std6ranges3__45__cpo4cendE,(_ZN41_INTERNAL_bf1667fd_4_k_cu_2f610138_2078436thrust24THRUST_300001_SM_1000_NS12placeholders2_7E - _ZN41_INTERNAL_bf1667fd_4_k_cu_2f610138_2078434cuda3std6ranges3__45__cpo4cendE)
_ZN41_INTERNAL_bf1667fd_4_k_cu_2f610138_2078434cuda3std6ranges3__45__cpo4cendE:
	.zero		1
	.type		_ZN41_INTERNAL_bf1667fd_4_k_cu_2f610138_2078436thrust24THRUST_300001_SM_1000_NS12placeholders2_7E,@object
	.size		_ZN41_INTERNAL_bf1667fd_4_k_cu_2f610138_2078436thrust24THRUST_300001_SM_1000_NS12placeholders2_7E,(_ZN41_INTERNAL_bf1667fd_4_k_cu_2f610138_2078434cuda3std3__45__cpo5crendE - _ZN41_INTERNAL_bf1667fd_4_k_cu_2f610138_2078436thrust24THRUST_300001_SM_1000_NS12placeholders2_7E)
_ZN41_INTERNAL_bf1667fd_4_k_cu_2f610138_2078436thrust24THRUST_300001_SM_1000_NS12placeholders2_7E:
	.zero		1
	.type		_ZN41_INTERNAL_bf1667fd_4_k_cu_2f610138_2078434cuda3std3__45__cpo5crendE,@object
	.size		_ZN41_INTERNAL_bf1667fd_4_k_cu_2f610138_2078434cuda3std3__45__cpo5crendE,(_ZN41_INTERNAL_bf1667fd_4_k_cu_2f610138_2078434cuda3std6ranges3__45__cpo4prevE - _ZN41_INTERNAL_bf1667fd_4_k_cu_2f610138_2078434cuda3std3__45__cpo5crendE)
_ZN41_INTERNAL_bf1667fd_4_k_cu_2f610138_2078434cuda3std3__45__cpo5crendE:
	.zero		1
	.type		_ZN41_INTERNAL_bf1667fd_4_k_cu_2f610138_2078434cuda3std6ranges3__45__cpo4prevE,@object
	.size		_ZN41_INTERNAL_bf1667fd_4_k_cu_2f610138_2078434cuda3std6ranges3__45__cpo4prevE,(_ZN41_INTERNAL_bf1667fd_4_k_cu_2f610138_2078434cuda3std6ranges3__45__cpo9iter_moveE - _ZN41_INTERNAL_bf1667fd_4_k_cu_2f610138_2078434cuda3std6ranges3__45__cpo4prevE)
_ZN41_INTERNAL_bf1667fd_4_k_cu_2f610138_2078434cuda3std6ranges3__45__cpo4prevE:
	.zero		1
	.type		_ZN41_INTERNAL_bf1667fd_4_k_cu_2f610138_2078434cuda3std6ranges3__45__cpo9iter_moveE,@object
	.size		_ZN41_INTERNAL_bf1667fd_4_k_cu_2f610138_2078434cuda3std6ranges3__45__cpo9iter_moveE,(_ZN41_INTERNAL_bf1667fd_4_k_cu_2f610138_2078436thrust24THRUST_300001_SM_1000_NS6system6detail10sequential3seqE - _ZN41_INTERNAL_bf1667fd_4_k_cu_2f610138_2078434cuda3std6ranges3__45__cpo9iter_moveE)
_ZN41_INTERNAL_bf1667fd_4_k_cu_2f610138_2078434cuda3std6ranges3__45__cpo9iter_moveE:
	.zero		1
	.type		_ZN41_INTERNAL_bf1667fd_4_k_cu_2f610138_2078436thrust24THRUST_300001_SM_1000_NS6system6detail10sequential3seqE,@object
	.size		_ZN41_INTERNAL_bf1667fd_4_k_cu_2f610138_2078436thrust24THRUST_300001_SM_1000_NS6system6detail10sequential3seqE,(_ZN41_INTERNAL_bf1667fd_4_k_cu_2f610138_2078436thrust24THRUST_300001_SM_1000_NS12placeholders2_9E - _ZN41_INTERNAL_bf1667fd_4_k_cu_2f610138_2078436thrust24THRUST_300001_SM_1000_NS6system6detail10sequential3seqE)
_ZN41_INTERNAL_bf1667fd_4_k_cu_2f610138_2078436thrust24THRUST_300001_SM_1000_NS6system6detail10sequential3seqE:
	.zero		1
	.type		_ZN41_INTERNAL_bf1667fd_4_k_cu_2f610138_2078436thrust24THRUST_300001_SM_1000_NS12placeholders2_9E,@object
	.size		_ZN41_INTERNAL_bf1667fd_4_k_cu_2f610138_2078436thrust24THRUST_300001_SM_1000_NS12placeholders2_9E,(_ZN41_INTERNAL_bf1667fd_4_k_cu_2f610138_2078434cuda3std3__419piecewise_constructE - _ZN41_INTERNAL_bf1667fd_4_k_cu_2f610138_2078436thrust24THRUST_300001_SM_1000_NS12placeholders2_9E)
_ZN41_INTERNAL_bf1667fd_4_k_cu_2f610138_2078436thrust24THRUST_300001_SM_1000_NS12placeholders2_9E:
	.zero		1
	.type		_ZN41_INTERNAL_bf1667fd_4_k_cu_2f610138_2078434cuda3std3__419piecewise_constructE,@object
	.size		_ZN41_INTERNAL_bf1667fd_4_k_cu_2f610138_2078434cuda3std3__419piecewise_constructE,(_ZN41_INTERNAL_bf1667fd_4_k_cu_2f610138_2078434cuda3std6ranges3__45__cpo5cdataE - _ZN41_INTERNAL_bf1667fd_4_k_cu_2f610138_2078434cuda3std3__419piecewise_constructE)
_ZN41_INTERNAL_bf1667fd_4_k_cu_2f610138_2078434cuda3std3__419piecewise_constructE:
	.zero		1
	.type		_ZN41_INTERNAL_bf1667fd_4_k_cu_2f610138_2078434cuda3std6ranges3__45__cpo5cdataE,@object
	.size		_ZN41_INTERNAL_bf1667fd_4_k_cu_2f610138_2078434cuda3std6ranges3__45__cpo5cdataE,(_ZN41_INTERNAL_bf1667fd_4_k_cu_2f610138_2078436thrust24THRUST_300001_SM_1000_NS12placeholders2_1E - _ZN41_INTERNAL_bf1667fd_4_k_cu_2f610138_2078434cuda3std6ranges3__45__cpo5cdataE)
_ZN41_INTERNAL_bf1667fd_4_k_cu_2f610138_2078434cuda3std6ranges3__45__cpo5cdataE:
	.zero		1
	.type		_ZN41_INTERNAL_bf1667fd_4_k_cu_2f610138_2078436thrust24THRUST_300001_SM_1000_NS12placeholders2_1E,@object
	.size		_ZN41_INTERNAL_bf1667fd_4_k_cu_2f610138_2078436thrust24THRUST_300001_SM_1000_NS12placeholders2_1E,(_ZN41_INTERNAL_bf1667fd_4_k_cu_2f610138_2078434cuda3std3__45__cpo3endE - _ZN41_INTERNAL_bf1667fd_4_k_cu_2f610138_2078436thrust24THRUST_300001_SM_1000_NS12placeholders2_1E)
_ZN41_INTERNAL_bf1667fd_4_k_cu_2f610138_2078436thrust24THRUST_300001_SM_1000_NS12placeholders2_1E:
	.zero		1
	.type		_ZN41_INTERNAL_bf1667fd_4_k_cu_2f610138_2078434cuda3std3__45__cpo3endE,@object
	.size		_ZN41_INTERNAL_bf1667fd_4_k_cu_2f610138_2078434cuda3std3__45__cpo3endE,(_ZN41_INTERNAL_bf1667fd_4_k_cu_2f610138_2078434cuda3std6ranges3__45__cpo3endE - _ZN41_INTERNAL_bf1667fd_4_k_cu_2f610138_2078434cuda3std3__45__cpo3endE)
_ZN41_INTERNAL_bf1667fd_4_k_cu_2f610138_2078434cuda3std3__45__cpo3endE:
	.zero		1
	.type		_ZN41_INTERNAL_bf1667fd_4_k_cu_2f610138_2078434cuda3std6ranges3__45__cpo3endE,@object
	.size		_ZN41_INTERNAL_bf1667fd_4_k_cu_2f610138_2078434cuda3std6ranges3__45__cpo3endE,(_ZN41_INTERNAL_bf1667fd_4_k_cu_2f610138_2078436thrust24THRUST_300001_SM_1000_NS12placeholders2_5E - _ZN41_INTERNAL_bf1667fd_4_k_cu_2f610138_2078434cuda3std6ranges3__45__cpo3endE)
_ZN41_INTERNAL_bf1667fd_4_k_cu_2f610138_2078434cuda3std6ranges3__45__cpo3endE:
	.zero		1
	.type		_ZN41_INTERNAL_bf1667fd_4_k_cu_2f610138_2078436thrust24THRUST_300001_SM_1000_NS12placeholders2_5E,@object
	.size		_ZN41_INTERNAL_bf1667fd_4_k_cu_2f610138_2078436thrust24THRUST_300001_SM_1000_NS12placeholders2_5E,(_ZN41_INTERNAL_bf1667fd_4_k_cu_2f610138_2078434cuda3std3__45__cpo4rendE - _ZN41_INTERNAL_bf1667fd_4_k_cu_2f610138_2078436thrust24THRUST_300001_SM_1000_NS12placeholders2_5E)
_ZN41_INTERNAL_bf1667fd_4_k_cu_2f610138_2078436thrust24THRUST_300001_SM_1000_NS12placeholders2_5E:
	.zero		1
	.type		_ZN41_INTERNAL_bf1667fd_4_k_cu_2f610138_2078434cuda3std3__45__cpo4rendE,@object
	.size		_ZN41_INTERNAL_bf1667fd_4_k_cu_2f610138_2078434cuda3std3__45__cpo4rendE,(_ZN41_INTERNAL_bf1667fd_4_k_cu_2f610138_2078434cuda3std6ranges3__45__cpo9iter_swapE - _ZN41_INTERNAL_bf1667fd_4_k_cu_2f610138_2078434cuda3std3__45__cpo4rendE)
_ZN41_INTERNAL_bf1667fd_4_k_cu_2f610138_2078434cuda3std3__45__cpo4rendE:
	.zero		1
	.type		_ZN41_INTERNAL_bf1667fd_4_k_cu_2f610138_2078434cuda3std6ranges3__45__cpo9iter_swapE,@object
	.size		_ZN41_INTERNAL_bf1667fd_4_k_cu_2f610138_2078434cuda3std6ranges3__45__cpo9iter_swapE,(_ZN41_INTERNAL_bf1667fd_4_k_cu_2f610138_2078434cuda3std3__48unexpectE - _ZN41_INTERNAL_bf1667fd_4_k_cu_2f610138_2078434cuda3std6ranges3__45__cpo9iter_swapE)
_ZN41_INTERNAL_bf1667fd_4_k_cu_2f610138_2078434cuda3std6ranges3__45__cpo9iter_swapE:
	.zero		1
	.type		_ZN41_INTERNAL_bf1667fd_4_k_cu_2f610138_2078434cuda3std3__48unexpectE,@object
	.size		_ZN41_INTERNAL_bf1667fd_4_k_cu_2f610138_2078434cuda3std3__48unexpectE,(_ZN41_INTERNAL_bf1667fd_4_k_cu_2f610138_2078436thrust24THRUST_300001_SM_1000_NS8cuda_cub3parE - _ZN41_INTERNAL_bf1667fd_4_k_cu_2f610138_2078434cuda3std3__48unexpectE)
_ZN41_INTERNAL_bf1667fd_4_k_cu_2f610138_2078434cuda3std3__48unexpectE:
	.zero		1
	.type		_ZN41_INTERNAL_bf1667fd_4_k_cu_2f610138_2078436thrust24THRUST_300001_SM_1000_NS8cuda_cub3parE,@object
	.size		_ZN41_INTERNAL_bf1667fd_4_k_cu_2f610138_2078436thrust24THRUST_300001_SM_1000_NS8cuda_cub3parE,(.L_29 - _ZN41_INTERNAL_bf1667fd_4_k_cu_2f610138_2078436thrust24THRUST_300001_SM_1000_NS8cuda_cub3parE)
_ZN41_INTERNAL_bf1667fd_4_k_cu_2f610138_2078436thrust24THRUST_300001_SM_1000_NS8cuda_cub3parE:
	.zero		1
.L_29:


//--------------------- .nv.constant0._ZN3cub18CUB_300001_SM_10006detail11EmptyKernelIvEEvv --------------------------
	.section	.nv.constant0._ZN3cub18CUB_300001_SM_10006detail11EmptyKernelIvEEvv,"a",@progbits
	.sectionflags	@""
	.align	4
.nv.constant0._ZN3cub18CUB_300001_SM_10006detail11EmptyKernelIvEEvv:
	.zero		896


//--------------------- SYMBOLS --------------------------

	.type		.nv.reservedSmem.offset0,@object
	.size		.nv.reservedSmem.offset0,0x4
